	.headerflags	@"EF_CUDA_TEXMODE_UNIFIED EF_CUDA_64BIT_ADDRESS EF_CUDA_ACCELERATORS EF_CUDA_SM90 EF_CUDA_VIRTUAL_SM(EF_CUDA_SM90)"
	.elftype	@"ET_EXEC"


//--------------------- .nv.info                  --------------------------
	.section	.nv.info,"",@"SHT_CUDA_INFO"
	.align	4


	//----- nvinfo : EIATTR_REGCOUNT
	.align		4
        /*0000*/ 	.byte	0x04, 0x2f
        /*0002*/ 	.short	(.L_3 - .L_2)
	.align		4
.L_2:
        /*0004*/ 	.word	index@(triton_poi_fused__native_batch_norm_legit_no_training_22)
        /*0008*/ 	.word	0x00000012


	//----- nvinfo : EIATTR_MIN_STACK_SIZE
	.align		4
.L_3:
        /*000c*/ 	.byte	0x04, 0x12
        /*000e*/ 	.short	(.L_5 - .L_4)
	.align		4
.L_4:
        /*0010*/ 	.word	index@(triton_poi_fused__native_batch_norm_legit_no_training_22)
        /*0014*/ 	.word	0x00000000


	//----- nvinfo : EIATTR_FRAME_SIZE
	.align		4
.L_5:
        /*0018*/ 	.byte	0x04, 0x11
        /*001a*/ 	.short	(.L_7 - .L_6)
	.align		4
.L_6:
        /*001c*/ 	.word	index@(triton_poi_fused__native_batch_norm_legit_no_training_22)
        /*0020*/ 	.word	0x00000000


	//----- nvinfo : EIATTR_MIN_STACK_SIZE
	.align		4
.L_7:
        /*0024*/ 	.byte	0x04, 0x12
        /*0026*/ 	.short	(.L_9 - .L_8)
	.align		4
.L_8:
        /*0028*/ 	.word	index@(triton_poi_fused__native_batch_norm_legit_no_training_22)
        /*002c*/ 	.word	0x00000000
.L_9:


//--------------------- .nv.info.triton_poi_fused__native_batch_norm_legit_no_training_22 --------------------------
	.section	.nv.info.triton_poi_fused__native_batch_norm_legit_no_training_22,"",@"SHT_CUDA_INFO"
	.sectionflags	@""
	.align	4


	//----- nvinfo : EIATTR_CUDA_API_VERSION
	.align		4
        /*0000*/ 	.byte	0x04, 0x37
        /*0002*/ 	.short	(.L_11 - .L_10)
.L_10:
        /*0004*/ 	.word	0x0000007c


	//----- nvinfo : EIATTR_KPARAM_INFO
	.align		4
.L_11:
        /*0008*/ 	.byte	0x04, 0x17
        /*000a*/ 	.short	(.L_13 - .L_12)
.L_12:
        /*000c*/ 	.word	0x00000000
        /*0010*/ 	.short	0x0006
        /*0012*/ 	.short	0x0030
        /*0014*/ 	.byte	0x00, 0xf0, 0x11, 0x00


	//----- nvinfo : EIATTR_KPARAM_INFO
	.align		4
.L_13:
        /*0018*/ 	.byte	0x04, 0x17
        /*001a*/ 	.short	(.L_15 - .L_14)
.L_14:
        /*001c*/ 	.word	0x00000000
        /*0020*/ 	.short	0x0005
        /*0022*/ 	.short	0x0028
        /*0024*/ 	.byte	0x00, 0xf4, 0x21, 0x00


	//----- nvinfo : EIATTR_KPARAM_INFO
	.align		4
.L_15:
        /*0028*/ 	.byte	0x04, 0x17
        /*002a*/ 	.short	(.L_17 - .L_16)
.L_16:
        /*002c*/ 	.word	0x00000000
        /*0030*/ 	.short	0x0004
        /*0032*/ 	.short	0x0020
        /*0034*/ 	.byte	0x00, 0xf4, 0x21, 0x00


	//----- nvinfo : EIATTR_KPARAM_INFO
	.align		4
.L_17:
        /*0038*/ 	.byte	0x04, 0x17
        /*003a*/ 	.short	(.L_19 - .L_18)
.L_18:
        /*003c*/ 	.word	0x00000000
        /*0040*/ 	.short	0x0003
        /*0042*/ 	.short	0x0018
        /*0044*/ 	.byte	0x00, 0xf4, 0x21, 0x00


	//----- nvinfo : EIATTR_KPARAM_INFO
	.align		4
.L_19:
        /*0048*/ 	.byte	0x04, 0x17
        /*004a*/ 	.short	(.L_21 - .L_20)
.L_20:
        /*004c*/ 	.word	0x00000000
        /*0050*/ 	.short	0x0002
        /*0052*/ 	.short	0x0010
        /*0054*/ 	.byte	0x00, 0xf4, 0x21, 0x00


	//----- nvinfo : EIATTR_KPARAM_INFO
	.align		4
.L_21:
        /*0058*/ 	.byte	0x04, 0x17
        /*005a*/ 	.short	(.L_23 - .L_22)
.L_22:
        /*005c*/ 	.word	0x00000000
        /*0060*/ 	.short	0x0001
        /*0062*/ 	.short	0x0008
        /*0064*/ 	.byte	0x00, 0xf4, 0x21, 0x00


	//----- nvinfo : EIATTR_KPARAM_INFO
	.align		4
.L_23:
        /*0068*/ 	.byte	0x04, 0x17
        /*006a*/ 	.short	(.L_25 - .L_24)
.L_24:
        /*006c*/ 	.word	0x00000000
        /*0070*/ 	.short	0x0000
        /*0072*/ 	.short	0x0000
        /*0074*/ 	.byte	0x00, 0xf4, 0x21, 0x00


	//----- nvinfo : EIATTR_SPARSE_MMA_MASK
	.align		4
.L_25:
        /*0078*/ 	.byte	0x03, 0x50
        /*007a*/ 	.short	0x0000


	//----- nvinfo : EIATTR_MAXREG_COUNT
	.align		4
        /*007c*/ 	.byte	0x03, 0x1b
        /*007e*/ 	.short	0x00ff


	//----- nvinfo : EIATTR_EXIT_INSTR_OFFSETS
	.align		4
        /*0080*/ 	.byte	0x04, 0x1c
        /*0082*/ 	.short	(.L_27 - .L_26)


	//   ....[0]....
.L_26:
        /*0084*/ 	.word	0x00000380


	//----- nvinfo : EIATTR_REQNTID
	.align		4
.L_27:
        /*0088*/ 	.byte	0x04, 0x10
        /*008a*/ 	.short	(.L_29 - .L_28)
.L_28:
        /*008c*/ 	.word	0x00000080
        /*0090*/ 	.word	0x00000001
        /*0094*/ 	.word	0x00000001


	//----- nvinfo : EIATTR_CBANK_PARAM_SIZE
	.align		4
.L_29:
        /*0098*/ 	.byte	0x03, 0x19
        /*009a*/ 	.short	0x0034


	//----- nvinfo : EIATTR_PARAM_CBANK
	.align		4
        /*009c*/ 	.byte	0x04, 0x0a
        /*009e*/ 	.short	(.L_31 - .L_30)
	.align		4
.L_30:
        /*00a0*/ 	.word	index@(.nv.constant0.triton_poi_fused__native_batch_norm_legit_no_training_22)
        /*00a4*/ 	.short	0x0210
        /*00a6*/ 	.short	0x0034


	//----- nvinfo : EIATTR_SW_WAR
	.align		4
.L_31:
        /*00a8*/ 	.byte	0x04, 0x36
        /*00aa*/ 	.short	(.L_33 - .L_32)
.L_32:
        /*00ac*/ 	.word	0x00000008
.L_33:


//--------------------- .nv.callgraph             --------------------------
	.section	.nv.callgraph,"",@"SHT_CUDA_CALLGRAPH"
	.align	4
	.sectionentsize	8
	.align		4
        /*0000*/ 	.word	0x00000000
	.align		4
        /*0004*/ 	.word	0xffffffff
	.align		4
        /*0008*/ 	.word	0x00000000
	.align		4
        /*000c*/ 	.word	0xfffffffe
	.align		4
        /*0010*/ 	.word	0x00000000
	.align		4
        /*0014*/ 	.word	0xfffffffd
	.align		4
        /*0018*/ 	.word	0x00000000
	.align		4
        /*001c*/ 	.word	0xfffffffc


//--------------------- .nv.constant4             --------------------------
	.section	.nv.constant4,"a",@progbits
	.align	8
	.align		8
.nv.constant4:
        /*0000*/ 	.dword	_$_str
	.align		8
        /*0008*/ 	.dword	_$_str_$_2


//--------------------- .text.triton_poi_fused__native_batch_norm_legit_no_training_22 --------------------------
	.section	.text.triton_poi_fused__native_batch_norm_legit_no_training_22,"ax",@progbits
	.align	128
        .global         triton_poi_fused__native_batch_norm_legit_no_training_22
        .type           triton_poi_fused__native_batch_norm_legit_no_training_22,@function
        .size           triton_poi_fused__native_batch_norm_legit_no_training_22,(.L_x_1 - triton_poi_fused__native_batch_norm_legit_no_training_22)
        .other          triton_poi_fused__native_batch_norm_legit_no_training_22,@"STO_CUDA_ENTRY STV_DEFAULT"
triton_poi_fused__native_batch_norm_legit_no_training_22:
.text.triton_poi_fused__native_batch_norm_legit_no_training_22:
[----:B------:R-:W-:Y:S01]  /*0000*/  LDC R1, c[0x0][0x28] ;  /* 0x00000a00ff017b82 */ /* 0x000fe20000000800 */
[----:B------:R-:W1:Y:S07]  /*0010*/  S2R R0, SR_TID.X ;  /* 0x0000000000007919 */ /* 0x000e6e0000002100 */
[----:B------:R-:W2:Y:S01]  /*0020*/  LDC.64 R2, c[0x0][0x220] ;  /* 0x00008800ff027b82 */ /* 0x000ea20000000a00 */
[----:B------:R-:W-:Y:S01]  /*0030*/  ULDC.64 UR4, c[0x0][0x208] ;  /* 0x0000820000047ab9 */ /* 0x000fe20000000a00 */
[----:B------:R-:W3:Y:S06]  /*0040*/  S2R R5, SR_CTAID.X ;  /* 0x0000000000057919 */ /* 0x000eec0000002500 */
[----:B------:R-:W4:Y:S08]  /*0050*/  LDC.64 R6, c[0x0][0x218] ;  /* 0x00008600ff067b82 */ /* 0x000f300000000a00 */
[----:B------:R-:W5:Y:S08]  /*0060*/  LDC.64 R8, c[0x0][0x228] ;  /* 0x00008a00ff087b82 */ /* 0x000f700000000a00 */
[----:B------:R-:W5:Y:S01]  /*0070*/  LDC.64 R10, c[0x0][0x230] ;  /* 0x00008c00ff0a7b82 */ /* 0x000f620000000a00 */
[----:B-1----:R-:W-:-:S04]  /*0080*/  SHF.L.U32 R0, R0, 0x1, RZ ;  /* 0x0000000100007819 */ /* 0x002fc800000006ff */
[----:B------:R-:W-:-:S04]  /*0090*/  LOP3.LUT R0, R0, 0xfe, RZ, 0xc0, !PT ;  /* 0x000000fe00007812 */ /* 0x000fc800078ec0ff */
[----:B---3--:R-:W-:-:S05]  /*00a0*/  LEA R0, R5, R0, 0x8 ;  /* 0x0000000005007211 */ /* 0x008fca00078e40ff */
[----:B------:R-:W-:-:S05]  /*00b0*/  IMAD.HI R4, R0, 0x2aaaaaab, RZ ;  /* 0x2aaaaaab00047827 */ /* 0x000fca00078e02ff */
[----:B------:R-:W-:-:S04]  /*00c0*/  SHF.R.U32.HI R5, RZ, 0x1f, R4 ;  /* 0x0000001fff057819 */ /* 0x000fc80000011604 */
[----:B------:R-:W-:-:S05]  /*00d0*/  LEA.HI R5, R4, R5, RZ, 0x19 ;  /* 0x0000000504057211 */ /* 0x000fca00078fc8ff */
[----:B------:R-:W-:Y:S02]  /*00e0*/  IMAD R13, R5, -0x300, R0 ;  /* 0xfffffd00050d7824 */ /* 0x000fe400078e0200 */
[----:B------:R-:W1:Y:S02]  /*00f0*/  LDC.64 R4, c[0x0][0x210] ;  /* 0x00008400ff047b82 */ /* 0x000e640000000a00 */
[----:B--2---:R-:W-:-:S06]  /*0100*/  IMAD.WIDE R2, R13, 0x4, R2 ;  /* 0x000000040d027825 */ /* 0x004fcc00078e0202 */
[----:B------:R-:W2:Y:S01]  /*0110*/  LDG.E.EL.64 R2, desc[UR4][R2.64] ;  /* 0x0000000402027981 */ /* 0x000ea2000c2e1b00 */
[----:B----4-:R-:W-:-:S06]  /*0120*/  IMAD.WIDE R6, R13, 0x4, R6 ;  /* 0x000000040d067825 */ /* 0x010fcc00078e0206 */
[----:B------:R-:W3:Y:S01]  /*0130*/  LDG.E.EL.64 R6, desc[UR4][R6.64] ;  /* 0x0000000406067981 */ /* 0x000ee2000c2e1b00 */
[----:B-1----:R-:W-:-:S06]  /*0140*/  IMAD.WIDE R4, R0, 0x4, R4 ;  /* 0x0000000400047825 */ /* 0x002fcc00078e0204 */
[----:B------:R-:W3:Y:S01]  /*0150*/  LDG.E.64 R4, desc[UR4][R4.64] ;  /* 0x0000000404047981 */ /* 0x000ee2000c1e1b00 */
[----:B-----5:R-:W-:-:S04]  /*0160*/  IMAD.WIDE R8, R13, 0x4, R8 ;  /* 0x000000040d087825 */ /* 0x020fc800078e0208 */
[----:B0-----:R-:W-:Y:S02]  /*0170*/  IMAD.WIDE R10, R13, 0x4, R10 ;  /* 0x000000040d0a7825 */ /* 0x001fe400078e020a */
[----:B------:R-:W4:Y:S04]  /*0180*/  LDG.E.EL.64 R8, desc[UR4][R8.64] ;  /* 0x0000000408087981 */ /* 0x000f28000c2e1b00 */
[----:B------:R-:W4:Y:S01]  /*0190*/  LDG.E.EL.64 R10, desc[UR4][R10.64] ;  /* 0x000000040a0a7981 */ /* 0x000f22000c2e1b00 */
[----:B------:R-:W-:Y:S01]  /*01a0*/  HFMA2.MMA R15, -RZ, RZ, 1.625, 0 ;  /* 0x3e800000ff0f7435 */ /* 0x000fe200000001ff */
[----:B--2---:R-:W-:Y:S01]  /*01b0*/  FADD R2, R2, 9.9999997473787516356e-06 ;  /* 0x3727c5ac02027421 */ /* 0x004fe20000000000 */
[----:B------:R-:W-:-:S03]  /*01c0*/  FADD R12, R3, 9.9999997473787516356e-06 ;  /* 0x3727c5ac030c7421 */ /* 0x000fc60000000000 */
[----:B------:R0:W1:Y:S08]  /*01d0*/  MUFU.SQRT R13, R2 ;  /* 0x00000002000d7308 */ /* 0x0000700000002000 */
[----:B------:R-:W2:Y:S01]  /*01e0*/  MUFU.SQRT R14, R12 ;  /* 0x0000000c000e7308 */ /* 0x000ea20000002000 */
[----:B0-----:R-:W0:Y:S01]  /*01f0*/  LDC.64 R2, c[0x0][0x238] ;  /* 0x00008e00ff027b82 */ /* 0x001e220000000a00 */
[----:B-1----:R-:W-:-:S02]  /*0200*/  FSETP.GT.AND P0, PT, R13, 8.50705917302346158658e+37, PT ;  /* 0x7e8000000d00780b */ /* 0x002fc40003f04000 */
[----:B------:R-:W-:Y:S02]  /*0210*/  FSETP.GEU.AND P2, PT, R13, 1.175494350822287508e-38, PT ;  /* 0x008000000d00780b */ /* 0x000fe40003f4e000 */
[C---:B--2---:R-:W-:Y:S02]  /*0220*/  FSETP.GT.AND P1, PT, R14.reuse, 8.50705917302346158658e+37, PT ;  /* 0x7e8000000e00780b */ /* 0x044fe40003f24000 */
[----:B------:R-:W-:-:S07]  /*0230*/  FSETP.GEU.AND P3, PT, R14, 1.175494350822287508e-38, PT ;  /* 0x008000000e00780b */ /* 0x000fce0003f6e000 */
[----:B------:R-:W-:-:S04]  /*0240*/  @P0 FMUL R13, R13, 0.25 ;  /* 0x3e8000000d0d0820 */ /* 0x000fc80000400000 */
[----:B------:R-:W-:Y:S01]  /*0250*/  @!P2 FMUL R13, R13, 16777216 ;  /* 0x4b8000000d0da820 */ /* 0x000fe20000400000 */
[----:B------:R-:W-:-:S04]  /*0260*/  @P1 FMUL R14, R14, 0.25 ;  /* 0x3e8000000e0e1820 */ /* 0x000fc80000400000 */
[----:B------:R-:W-:Y:S01]  /*0270*/  @!P3 FMUL R14, R14, 16777216 ;  /* 0x4b8000000e0eb820 */ /* 0x000fe20000400000 */
[----:B------:R-:W1:Y:S01]  /*0280*/  MUFU.RCP R13, R13 ;  /* 0x0000000d000d7308 */ /* 0x000e620000001000 */
[----:B------:R-:W-:-:S07]  /*0290*/  FSEL R12, R15, 1, P0 ;  /* 0x3f8000000f0c7808 */ /* 0x000fce0000000000 */
[----:B------:R-:W2:Y:S01]  /*02a0*/  MUFU.RCP R14, R14 ;  /* 0x0000000e000e7308 */ /* 0x000ea20000001000 */
[----:B------:R-:W-:Y:S01]  /*02b0*/  FSEL R15, R15, 1, P1 ;  /* 0x3f8000000f0f7808 */ /* 0x000fe20000800000 */
[----:B------:R-:W-:Y:S01]  /*02c0*/  @!P2 FMUL R12, R12, 16777216 ;  /* 0x4b8000000c0ca820 */ /* 0x000fe20000400000 */
[----:B---3--:R-:W-:-:S03]  /*02d0*/  FADD R4, R4, -R6 ;  /* 0x8000000604047221 */ /* 0x008fc60000000000 */
[----:B------:R-:W-:Y:S01]  /*02e0*/  @!P3 FMUL R15, R15, 16777216 ;  /* 0x4b8000000f0fb820 */ /* 0x000fe20000400000 */
[----:B------:R-:W-:Y:S01]  /*02f0*/  FADD R5, R5, -R7 ;  /* 0x8000000705057221 */ /* 0x000fe20000000000 */
[----:B-1----:R-:W-:Y:S02]  /*0300*/  FMUL R13, R13, R12 ;  /* 0x0000000c0d0d7220 */ /* 0x002fe40000400000 */
[----:B--2---:R-:W-:Y:S02]  /*0310*/  FMUL R6, R14, R15 ;  /* 0x0000000f0e067220 */ /* 0x004fe40000400000 */
[----:B------:R-:W-:Y:S02]  /*0320*/  FMUL R13, R4, R13 ;  /* 0x0000000d040d7220 */ /* 0x000fe40000400000 */
[----:B------:R-:W-:Y:S01]  /*0330*/  FMUL R6, R5, R6 ;  /* 0x0000000605067220 */ /* 0x000fe20000400000 */
[----:B0-----:R-:W-:-:S04]  /*0340*/  IMAD.WIDE R2, R0, 0x4, R2 ;  /* 0x0000000400027825 */ /* 0x001fc800078e0202 */
[----:B----4-:R-:W-:Y:S01]  /*0350*/  FFMA R8, R8, R13, R10 ;  /* 0x0000000d08087223 */ /* 0x010fe2000000000a */
[----:B------:R-:W-:-:S05]  /*0360*/  FFMA R9, R9, R6, R11 ;  /* 0x0000000609097223 */ /* 0x000fca000000000b */
[----:B------:R-:W-:Y:S01]  /*0370*/  STG.E.64 desc[UR4][R2.64], R8 ;  /* 0x0000000802007986 */ /* 0x000fe2000c101b04 */
[----:B------:R-:W-:Y:S05]  /*0380*/  EXIT ;  /* 0x000000000000794d */ /* 0x000fea0003800000 */
.L_x_0:
[----:B------:R-:W-:-:S00]  /*0390*/  BRA `(.L_x_0) ;  /* 0xfffffffc00fc7947 */ /* 0x000fc0000383ffff */
[----:B------:R-:W-:-:S00]  /*03a0*/  NOP ;  /* 0x0000000000007918 */ /* 0x000fc00000000000 */
        /* <DEDUP_REMOVED lines=13> */
.L_x_1:


//--------------------- .nv.global.init           --------------------------
	.section	.nv.global.init,"aw",@progbits
.nv.global.init:
	.type		_$_str,@object
	.size		_$_str,(_$_str_$_2 - _$_str)
_$_str:
        /*0000*/ 	.byte	0x5f, 0x5f, 0x43, 0x55, 0x44, 0x41, 0x5f, 0x46, 0x54, 0x5a, 0x00
	.type		_$_str_$_2,@object
	.size		_$_str_$_2,(.L_1 - _$_str_$_2)
_$_str_$_2:
        /*000b*/ 	.byte	0x5f, 0x5f, 0x43, 0x55, 0x44, 0x41, 0x5f, 0x50, 0x52, 0x45, 0x43, 0x5f, 0x53, 0x51, 0x52, 0x54
        /*001b*/ 	.byte	0x00
.L_1:


//--------------------- .nv.constant0.triton_poi_fused__native_batch_norm_legit_no_training_22 --------------------------
	.section	.nv.constant0.triton_poi_fused__native_batch_norm_legit_no_training_22,"a",@progbits
	.sectionflags	@""
	.align	4
.nv.constant0.triton_poi_fused__native_batch_norm_legit_no_training_22:
	.zero		580
